	.headerflags	@"EF_CUDA_TEXMODE_UNIFIED EF_CUDA_64BIT_ADDRESS EF_CUDA_ACCELERATORS EF_CUDA_SM90 EF_CUDA_VIRTUAL_SM(EF_CUDA_SM90)"
	.elftype	@"ET_EXEC"


//--------------------- .nv.info                  --------------------------
	.section	.nv.info,"",@"SHT_CUDA_INFO"
	.align	4


	//----- nvinfo : EIATTR_REGCOUNT
	.align		4
        /*0000*/ 	.byte	0x04, 0x2f
        /*0002*/ 	.short	(.L_2 - .L_1)
	.align		4
.L_1:
        /*0004*/ 	.word	index@(triton_poi_fused_add_elu_sum_0)
        /*0008*/ 	.word	0x0000001b


	//----- nvinfo : EIATTR_MIN_STACK_SIZE
	.align		4
.L_2:
        /*000c*/ 	.byte	0x04, 0x12
        /*000e*/ 	.short	(.L_4 - .L_3)
	.align		4
.L_3:
        /*0010*/ 	.word	index@(triton_poi_fused_add_elu_sum_0)
        /*0014*/ 	.word	0x00000000


	//----- nvinfo : EIATTR_FRAME_SIZE
	.align		4
.L_4:
        /*0018*/ 	.byte	0x04, 0x11
        /*001a*/ 	.short	(.L_6 - .L_5)
	.align		4
.L_5:
        /*001c*/ 	.word	index@(triton_poi_fused_add_elu_sum_0)
        /*0020*/ 	.word	0x00000000


	//----- nvinfo : EIATTR_MIN_STACK_SIZE
	.align		4
.L_6:
        /*0024*/ 	.byte	0x04, 0x12
        /*0026*/ 	.short	(.L_8 - .L_7)
	.align		4
.L_7:
        /*0028*/ 	.word	index@(triton_poi_fused_add_elu_sum_0)
        /*002c*/ 	.word	0x00000000
.L_8:


//--------------------- .nv.info.triton_poi_fused_add_elu_sum_0 --------------------------
	.section	.nv.info.triton_poi_fused_add_elu_sum_0,"",@"SHT_CUDA_INFO"
	.sectionflags	@""
	.align	4


	//----- nvinfo : EIATTR_CUDA_API_VERSION
	.align		4
        /*0000*/ 	.byte	0x04, 0x37
        /*0002*/ 	.short	(.L_10 - .L_9)
.L_9:
        /*0004*/ 	.word	0x0000007c


	//----- nvinfo : EIATTR_KPARAM_INFO
	.align		4
.L_10:
        /*0008*/ 	.byte	0x04, 0x17
        /*000a*/ 	.short	(.L_12 - .L_11)
.L_11:
        /*000c*/ 	.word	0x00000000
        /*0010*/ 	.short	0x0002
        /*0012*/ 	.short	0x0010
        /*0014*/ 	.byte	0x00, 0xf0, 0x11, 0x00


	//----- nvinfo : EIATTR_KPARAM_INFO
	.align		4
.L_12:
        /*0018*/ 	.byte	0x04, 0x17
        /*001a*/ 	.short	(.L_14 - .L_13)
.L_13:
        /*001c*/ 	.word	0x00000000
        /*0020*/ 	.short	0x0001
        /*0022*/ 	.short	0x0008
        /*0024*/ 	.byte	0x00, 0xf4, 0x21, 0x00


	//----- nvinfo : EIATTR_KPARAM_INFO
	.align		4
.L_14:
        /*0028*/ 	.byte	0x04, 0x17
        /*002a*/ 	.short	(.L_16 - .L_15)
.L_15:
        /*002c*/ 	.word	0x00000000
        /*0030*/ 	.short	0x0000
        /*0032*/ 	.short	0x0000
        /*0034*/ 	.byte	0x00, 0xf4, 0x21, 0x00


	//----- nvinfo : EIATTR_SPARSE_MMA_MASK
	.align		4
.L_16:
        /*0038*/ 	.byte	0x03, 0x50
        /*003a*/ 	.short	0x0000


	//----- nvinfo : EIATTR_MAXREG_COUNT
	.align		4
        /*003c*/ 	.byte	0x03, 0x1b
        /*003e*/ 	.short	0x00ff


	//----- nvinfo : EIATTR_EXIT_INSTR_OFFSETS
	.align		4
        /*0040*/ 	.byte	0x04, 0x1c
        /*0042*/ 	.short	(.L_18 - .L_17)


	//   ....[0]....
.L_17:
        /*0044*/ 	.word	0x00001070


	//   ....[1]....
        /*0048*/ 	.word	0x00001090


	//----- nvinfo : EIATTR_REQNTID
	.align		4
.L_18:
        /*004c*/ 	.byte	0x04, 0x10
        /*004e*/ 	.short	(.L_20 - .L_19)
.L_19:
        /*0050*/ 	.word	0x00000020
        /*0054*/ 	.word	0x00000001
        /*0058*/ 	.word	0x00000001


	//----- nvinfo : EIATTR_CBANK_PARAM_SIZE
	.align		4
.L_20:
        /*005c*/ 	.byte	0x03, 0x19
        /*005e*/ 	.short	0x0014


	//----- nvinfo : EIATTR_PARAM_CBANK
	.align		4
        /*0060*/ 	.byte	0x04, 0x0a
        /*0062*/ 	.short	(.L_22 - .L_21)
	.align		4
.L_21:
        /*0064*/ 	.word	index@(.nv.constant0.triton_poi_fused_add_elu_sum_0)
        /*0068*/ 	.short	0x0210
        /*006a*/ 	.short	0x0014


	//----- nvinfo : EIATTR_SW_WAR
	.align		4
.L_22:
        /*006c*/ 	.byte	0x04, 0x36
        /*006e*/ 	.short	(.L_24 - .L_23)
.L_23:
        /*0070*/ 	.word	0x00000008
.L_24:


//--------------------- .nv.callgraph             --------------------------
	.section	.nv.callgraph,"",@"SHT_CUDA_CALLGRAPH"
	.align	4
	.sectionentsize	8
	.align		4
        /*0000*/ 	.word	0x00000000
	.align		4
        /*0004*/ 	.word	0xffffffff
	.align		4
        /*0008*/ 	.word	0x00000000
	.align		4
        /*000c*/ 	.word	0xfffffffe
	.align		4
        /*0010*/ 	.word	0x00000000
	.align		4
        /*0014*/ 	.word	0xfffffffd
	.align		4
        /*0018*/ 	.word	0x00000000
	.align		4
        /*001c*/ 	.word	0xfffffffc


//--------------------- .nv.constant4             --------------------------
	.section	.nv.constant4,"a",@progbits
	.align	8
	.align		8
.nv.constant4:
        /*0000*/ 	.dword	_$_str


//--------------------- .text.triton_poi_fused_add_elu_sum_0 --------------------------
	.section	.text.triton_poi_fused_add_elu_sum_0,"ax",@progbits
	.align	128
        .global         triton_poi_fused_add_elu_sum_0
        .type           triton_poi_fused_add_elu_sum_0,@function
        .size           triton_poi_fused_add_elu_sum_0,(.L_x_1 - triton_poi_fused_add_elu_sum_0)
        .other          triton_poi_fused_add_elu_sum_0,@"STO_CUDA_ENTRY STV_DEFAULT"
triton_poi_fused_add_elu_sum_0:
.text.triton_poi_fused_add_elu_sum_0:
[----:B------:R-:W0:Y:S02]  /*0000*/  LDC R1, c[0x0][0x28] ;  /* 0x00000a00ff017b82 */ /* 0x000e240000000800 */
[----:B------:R-:W1:Y:S01]  /*0010*/  S2R R0, SR_TID.X ;  /* 0x0000000000007919 */ /* 0x000e620000002100 */
[----:B------:R-:W2:Y:S01]  /*0020*/  LDC.64 R14, c[0x0][0x210] ;  /* 0x00008400ff0e7b82 */ /* 0x000ea20000000a00 */
[----:B------:R-:W-:Y:S01]  /*0030*/  CS2R R6, SRZ ;  /* 0x0000000000067805 */ /* 0x000fe2000001ff00 */
[----:B------:R-:W-:Y:S01]  /*0040*/  ULDC.64 UR4, c[0x0][0x208] ;  /* 0x0000820000047ab9 */ /* 0x000fe20000000a00 */
[----:B------:R-:W3:Y:S01]  /*0050*/  S2R R3, SR_CTAID.X ;  /* 0x0000000000037919 */ /* 0x000ee20000002500 */
[----:B-1----:R-:W-:-:S04]  /*0060*/  SHF.L.U32 R0, R0, 0x1, RZ ;  /* 0x0000000100007819 */ /* 0x002fc800000006ff */
[----:B------:R-:W-:-:S04]  /*0070*/  LOP3.LUT R0, R0, 0x3e, RZ, 0xc0, !PT ;  /* 0x0000003e00007812 */ /* 0x000fc800078ec0ff */
[----:B---3--:R-:W-:-:S04]  /*0080*/  LEA R0, R3, R0, 0x6 ;  /* 0x0000000003007211 */ /* 0x008fc800078e30ff */
[----:B------:R-:W-:Y:S02]  /*0090*/  SHF.R.S32.HI R3, RZ, 0x1f, R0 ;  /* 0x0000001fff037819 */ /* 0x000fe40000011400 */
[----:B------:R-:W-:Y:S02]  /*00a0*/  ISETP.GE.AND P0, PT, R0, 0x40, PT ;  /* 0x000000400000780c */ /* 0x000fe40003f06270 */
[----:B------:R-:W-:-:S04]  /*00b0*/  LEA.HI R3, R3, R0, RZ, 0x4 ;  /* 0x0000000003037211 */ /* 0x000fc800078f20ff */
[C---:B------:R-:W-:Y:S02]  /*00c0*/  SHF.L.U32 R2, R3.reuse, 0x2, RZ ;  /* 0x0000000203027819 */ /* 0x040fe400000006ff */
[----:B------:R-:W-:Y:S02]  /*00d0*/  LOP3.LUT R3, R3, 0xfffffff0, RZ, 0xc0, !PT ;  /* 0xfffffff003037812 */ /* 0x000fe400078ec0ff */
[----:B------:R-:W-:-:S04]  /*00e0*/  LOP3.LUT R2, R2, 0xffffffc0, RZ, 0xc0, !PT ;  /* 0xffffffc002027812 */ /* 0x000fc800078ec0ff */
[----:B------:R-:W-:-:S05]  /*00f0*/  IADD3 R17, R2, R0, -R3 ;  /* 0x0000000002117210 */ /* 0x000fca0007ffe803 */
[----:B--2---:R-:W-:-:S05]  /*0100*/  IMAD.WIDE R8, R17, 0x4, R14 ;  /* 0x0000000411087825 */ /* 0x004fca00078e020e */
[----:B------:R1:W2:Y:S01]  /*0110*/  @!P0 LDG.E.64 R6, desc[UR4][R8.64] ;  /* 0x0000000408068981 */ /* 0x0002a2000c1e1b00 */
[----:B------:R-:W-:Y:S02]  /*0120*/  IADD3 R11, R17, 0x10, RZ ;  /* 0x00000010110b7810 */ /* 0x000fe40007ffe0ff */
[----:B------:R-:W-:-:S03]  /*0130*/  CS2R R4, SRZ ;  /* 0x0000000000047805 */ /* 0x000fc6000001ff00 */
[----:B------:R-:W-:-:S05]  /*0140*/  IMAD.WIDE R10, R11, 0x4, R14 ;  /* 0x000000040b0a7825 */ /* 0x000fca00078e020e */
[----:B------:R3:W4:Y:S01]  /*0150*/  @!P0 LDG.E.64 R4, desc[UR4][R10.64] ;  /* 0x000000040a048981 */ /* 0x000722000c1e1b00 */
[----:B------:R-:W-:Y:S02]  /*0160*/  IADD3 R13, R17, 0x20, RZ ;  /* 0x00000020110d7810 */ /* 0x000fe40007ffe0ff */
[----:B------:R-:W-:-:S03]  /*0170*/  CS2R R2, SRZ ;  /* 0x0000000000027805 */ /* 0x000fc6000001ff00 */
[----:B------:R-:W-:-:S05]  /*0180*/  IMAD.WIDE R12, R13, 0x4, R14 ;  /* 0x000000040d0c7825 */ /* 0x000fca00078e020e */
[----:B------:R-:W5:Y:S01]  /*0190*/  @!P0 LDG.E.64 R2, desc[UR4][R12.64] ;  /* 0x000000040c028981 */ /* 0x000f62000c1e1b00 */
[----:B------:R-:W-:Y:S02]  /*01a0*/  IADD3 R17, R17, 0x30, RZ ;  /* 0x0000003011117810 */ /* 0x000fe40007ffe0ff */
[----:B-1----:R-:W-:-:S03]  /*01b0*/  CS2R R8, SRZ ;  /* 0x0000000000087805 */ /* 0x002fc6000001ff00 */
[----:B------:R-:W-:-:S05]  /*01c0*/  IMAD.WIDE R14, R17, 0x4, R14 ;  /* 0x00000004110e7825 */ /* 0x000fca00078e020e */
[----:B------:R4:W5:Y:S01]  /*01d0*/  @!P0 LDG.E.64 R8, desc[UR4][R14.64] ;  /* 0x000000040e088981 */ /* 0x000962000c1e1b00 */
[C---:B--2---:R-:W-:Y:S01]  /*01e0*/  FMUL R16, R7.reuse, 1.4426950216293334961 ;  /* 0x3fb8aa3b07107820 */ /* 0x044fe20000400000 */
[----:B---3--:R-:W-:Y:S01]  /*01f0*/  FMUL R11, R6, 1.4426950216293334961 ;  /* 0x3fb8aa3b060b7820 */ /* 0x008fe20000400000 */
[----:B------:R-:W-:-:S04]  /*0200*/  FADD.FTZ R10, |R7|, -RZ ;  /* 0x800000ff070a7221 */ /* 0x000fc80000010200 */
[----:B------:R-:W1:Y:S01]  /*0210*/  FRND R16, R16 ;  /* 0x0000001000107307 */ /* 0x000e620000201000 */
[----:B------:R-:W-:Y:S01]  /*0220*/  FSETP.GEU.AND P1, PT, R10, 0.40999999642372131348, PT ;  /* 0x3ed1eb850a00780b */ /* 0x000fe20003f2e000 */
[----:B------:R-:W-:Y:S01]  /*0230*/  FADD.FTZ R10, |R6|, -RZ ;  /* 0x800000ff060a7221 */ /* 0x000fe20000010200 */
[----:B----4-:R-:W-:-:S05]  /*0240*/  FMUL R15, R5, 1.4426950216293334961 ;  /* 0x3fb8aa3b050f7820 */ /* 0x010fca0000400000 */
[----:B------:R-:W2:Y:S01]  /*0250*/  FRND R11, R11 ;  /* 0x0000000b000b7307 */ /* 0x000ea20000201000 */
[----:B-1----:R-:W-:-:S07]  /*0260*/  FSEL R12, R16, RZ, P1 ;  /* 0x000000ff100c7208 */ /* 0x002fce0000800000 */
[----:B------:R1:W-:Y:S01]  /*0270*/  FRND R17, R15 ;  /* 0x0000000f00117307 */ /* 0x0003e20000201000 */
[----:B------:R-:W-:Y:S01]  /*0280*/  FSETP.GEU.AND P1, PT, R10, 0.40999999642372131348, PT ;  /* 0x3ed1eb850a00780b */ /* 0x000fe20003f2e000 */
[----:B------:R-:W-:Y:S01]  /*0290*/  HFMA2.MMA R10, -RZ, RZ, 0.83837890625, -4044 ;  /* 0x3ab5ebe6ff0a7435 */ /* 0x000fe200000001ff */
[C---:B------:R-:W-:Y:S01]  /*02a0*/  FSETP.NEU.AND P2, PT, R12.reuse, 128, PT ;  /* 0x430000000c00780b */ /* 0x040fe20003f4d000 */
[----:B------:R-:W-:-:S04]  /*02b0*/  FFMA.FTZ R13, -R12, 0.693145751953125, R7 ;  /* 0x3f3172000c0d7823 */ /* 0x000fc80000010107 */
[----:B------:R-:W-:Y:S01]  /*02c0*/  FFMA.FTZ R19, -R12, 1.428606765330187045e-06, R13 ;  /* 0x35bfbe8e0c137823 */ /* 0x000fe2000001010d */
[----:B--2---:R-:W-:Y:S01]  /*02d0*/  FSEL R13, R11, RZ, P1 ;  /* 0x000000ff0b0d7208 */ /* 0x004fe20000800000 */
[----:B-1----:R-:W-:Y:S01]  /*02e0*/  FMUL R15, R4, 1.4426950216293334961 ;  /* 0x3fb8aa3b040f7820 */ /* 0x002fe20000400000 */
[----:B------:R-:W-:Y:S01]  /*02f0*/  FSEL R12, R12, 127, P2 ;  /* 0x42fe00000c0c7808 */ /* 0x000fe20001000000 */
[----:B------:R-:W-:Y:S01]  /*0300*/  FFMA.FTZ R14, R19, R10, 0.0083824126049876213074 ;  /* 0x3c095663130e7423 */ /* 0x000fe2000001000a */
[C---:B------:R-:W-:Y:S01]  /*0310*/  FSETP.NEU.AND P3, PT, R13.reuse, 128, PT ;  /* 0x430000000d00780b */ /* 0x040fe20003f6d000 */
[----:B------:R-:W-:Y:S01]  /*0320*/  FFMA.FTZ R16, -R13, 0.693145751953125, R6 ;  /* 0x3f3172000d107823 */ /* 0x000fe20000010106 */
[C---:B------:R-:W-:Y:S01]  /*0330*/  FSETP.GEU.AND P4, PT, R12.reuse, -25, PT ;  /* 0xc1c800000c00780b */ /* 0x040fe20003f8e000 */
[----:B------:R-:W-:Y:S01]  /*0340*/  FFMA.FTZ R14, R19, R14, 0.041667830199003219604 ;  /* 0x3d2aabe3130e7423 */ /* 0x000fe2000001000e */
[----:B------:R-:W-:Y:S01]  /*0350*/  FRND R15, R15 ;  /* 0x0000000f000f7307 */ /* 0x000fe20000201000 */
[C---:B------:R-:W-:Y:S01]  /*0360*/  FFMA.FTZ R23, -R13.reuse, 1.428606765330187045e-06, R16 ;  /* 0x35bfbe8e0d177823 */ /* 0x040fe20000010110 */
[----:B------:R-:W-:Y:S01]  /*0370*/  FSEL R13, R13, 127, P3 ;  /* 0x42fe00000d0d7808 */ /* 0x000fe20001800000 */
[----:B------:R-:W-:Y:S01]  /*0380*/  FFMA.FTZ R16, R19, R14, 0.16666397452354431152 ;  /* 0x3e2aa9f613107423 */ /* 0x000fe2000001000e */
[----:B------:R-:W-:Y:S01]  /*0390*/  FSETP.GT.AND P1, PT, R12, 128, PT ;  /* 0x430000000c00780b */ /* 0x000fe20003f24000 */
[----:B------:R-:W-:-:S02]  /*03a0*/  FFMA.FTZ R18, R23, R10, 0.0083824126049876213074 ;  /* 0x3c09566317127423 */ /* 0x000fc4000001000a */
[----:B------:R-:W-:Y:S01]  /*03b0*/  FFMA.FTZ R16, R19, R16, 0.49999994039535522461 ;  /* 0x3efffffe13107423 */ /* 0x000fe20000010010 */
[----:B------:R-:W1:Y:S01]  /*03c0*/  MUFU.EX2 R14, R12 ;  /* 0x0000000c000e7308 */ /* 0x000e620000000800 */
[----:B------:R-:W-:Y:S02]  /*03d0*/  FFMA.FTZ R18, R23, R18, 0.041667830199003219604 ;  /* 0x3d2aabe317127423 */ /* 0x000fe40000010012 */
[----:B------:R-:W-:Y:S02]  /*03e0*/  FMUL R16, R19, R16 ;  /* 0x0000001013107220 */ /* 0x000fe40000400000 */
[----:B------:R-:W-:Y:S01]  /*03f0*/  FFMA.FTZ R20, R23, R18, 0.16666397452354431152 ;  /* 0x3e2aa9f617147423 */ /* 0x000fe20000010012 */
[----:B------:R-:W-:Y:S01]  /*0400*/  FADD.FTZ R18, |R5|, -RZ ;  /* 0x800000ff05127221 */ /* 0x000fe20000010200 */
[----:B------:R-:W-:Y:S01]  /*0410*/  FFMA.FTZ R19, R19, R16, R19 ;  /* 0x0000001013137223 */ /* 0x000fe20000010013 */
[----:B------:R-:W2:Y:S01]  /*0420*/  MUFU.EX2 R11, R13 ;  /* 0x0000000d000b7308 */ /* 0x000ea20000000800 */
[----:B------:R-:W-:Y:S01]  /*0430*/  FFMA.FTZ R20, R23, R20, 0.49999994039535522461 ;  /* 0x3efffffe17147423 */ /* 0x000fe20000010014 */
[----:B------:R-:W-:Y:S01]  /*0440*/  FADD.FTZ R16, |R4|, -RZ ;  /* 0x800000ff04107221 */ /* 0x000fe20000010200 */
[----:B------:R-:W-:Y:S01]  /*0450*/  FSETP.GEU.AND P6, PT, R18, 0.40999999642372131348, PT ;  /* 0x3ed1eb851200780b */ /* 0x000fe20003fce000 */
[----:B------:R-:W-:Y:S01]  /*0460*/  FADD R18, R7, R7 ;  /* 0x0000000707127221 */ /* 0x000fe20000000000 */
[----:B------:R-:W-:Y:S01]  /*0470*/  FMUL R20, R23, R20 ;  /* 0x0000001417147220 */ /* 0x000fe20000400000 */
[----:B-1----:R-:W-:Y:S01]  /*0480*/  FADD R21, R14, -1 ;  /* 0xbf8000000e157421 */ /* 0x002fe20000000000 */
[----:B------:R-:W-:-:S02]  /*0490*/  FSETP.GEU.AND P5, PT, R16, 0.40999999642372131348, PT ;  /* 0x3ed1eb851000780b */ /* 0x000fc40003fae000 */
[----:B------:R-:W-:Y:S01]  /*04a0*/  FFMA.FTZ R20, R23, R20, R23 ;  /* 0x0000001417147223 */ /* 0x000fe20000010017 */
[----:B------:R-:W-:Y:S01]  /*04b0*/  FSEL R12, R17, RZ, P6 ;  /* 0x000000ff110c7208 */ /* 0x000fe20003000000 */
[----:B------:R-:W-:Y:S01]  /*04c0*/  FFMA.FTZ R14, R14, R19, R21 ;  /* 0x000000130e0e7223 */ /* 0x000fe20000010015 */
[----:B------:R-:W-:Y:S01]  /*04d0*/  FSEL R15, R15, RZ, P5 ;  /* 0x000000ff0f0f7208 */ /* 0x000fe20002800000 */
[----:B------:R-:W-:Y:S01]  /*04e0*/  FADD R23, R6, R6 ;  /* 0x0000000606177221 */ /* 0x000fe20000000000 */
[----:B------:R-:W-:Y:S01]  /*04f0*/  FSETP.GT.AND P6, PT, R13, 128, PT ;  /* 0x430000000d00780b */ /* 0x000fe20003fc4000 */
[----:B--2---:R-:W-:Y:S01]  /*0500*/  FADD R16, R11, -1 ;  /* 0xbf8000000b107421 */ /* 0x004fe20000000000 */
[----:B------:R-:W-:Y:S01]  /*0510*/  @!P2 FADD R14, R14, R14 ;  /* 0x0000000e0e0ea221 */ /* 0x000fe20000000000 */
[----:B------:R-:W-:Y:S02]  /*0520*/  FSETP.NEU.AND P5, PT, R7, RZ, PT ;  /* 0x000000ff0700720b */ /* 0x000fe40003fad000 */
[----:B------:R-:W-:Y:S01]  /*0530*/  FFMA.FTZ R20, R11, R20, R16 ;  /* 0x000000140b147223 */ /* 0x000fe20000010010 */
[----:B------:R-:W-:Y:S01]  /*0540*/  FFMA.FTZ R11, -R12, 0.693145751953125, R5 ;  /* 0x3f3172000c0b7823 */ /* 0x000fe20000010105 */
[----:B------:R-:W-:Y:S01]  /*0550*/  FSEL R16, R14, +INF , !P1 ;  /* 0x7f8000000e107808 */ /* 0x000fe20004800000 */
[C---:B------:R-:W-:Y:S01]  /*0560*/  FFMA.FTZ R14, -R15.reuse, 0.693145751953125, R4 ;  /* 0x3f3172000f0e7823 */ /* 0x040fe20000010104 */
[----:B------:R-:W-:Y:S01]  /*0570*/  @!P3 FADD R20, R20, R20 ;  /* 0x000000141414b221 */ /* 0x000fe20000000000 */
[----:B------:R-:W-:Y:S01]  /*0580*/  FSETP.NEU.AND P3, PT, R6, RZ, PT ;  /* 0x000000ff0600720b */ /* 0x000fe20003f6d000 */
[C---:B------:R-:W-:Y:S01]  /*0590*/  FFMA.FTZ R17, -R12.reuse, 1.428606765330187045e-06, R11 ;  /* 0x35bfbe8e0c117823 */ /* 0x040fe2000001010b */
[----:B------:R-:W-:Y:S01]  /*05a0*/  FFMA.FTZ R19, -R15, 1.428606765330187045e-06, R14 ;  /* 0x35bfbe8e0f137823 */ /* 0x000fe2000001010e */
[----:B------:R-:W-:-:S02]  /*05b0*/  FSETP.NEU.AND P1, PT, R12, 128, PT ;  /* 0x430000000c00780b */ /* 0x000fc40003f2d000 */
[----:B------:R-:W-:Y:S01]  /*05c0*/  FSEL R21, R20, +INF , !P6 ;  /* 0x7f80000014157808 */ /* 0x000fe20007000000 */
[-C--:B------:R-:W-:Y:S01]  /*05d0*/  FFMA.FTZ R20, R19, R10.reuse, 0.0083824126049876213074 ;  /* 0x3c09566313147423 */ /* 0x080fe2000001000a */
[----:B------:R-:W-:Y:S01]  /*05e0*/  FSETP.NEU.AND P6, PT, R15, 128, PT ;  /* 0x430000000f00780b */ /* 0x000fe20003fcd000 */
[----:B------:R-:W-:Y:S01]  /*05f0*/  FFMA.FTZ R14, R17, R10, 0.0083824126049876213074 ;  /* 0x3c095663110e7423 */ /* 0x000fe2000001000a */
[----:B------:R-:W-:Y:S01]  /*0600*/  FSEL R12, R12, 127, P1 ;  /* 0x42fe00000c0c7808 */ /* 0x000fe20000800000 */
[----:B------:R-:W-:Y:S01]  /*0610*/  FFMA.FTZ R20, R19, R20, 0.041667830199003219604 ;  /* 0x3d2aabe313147423 */ /* 0x000fe20000010014 */
[----:B------:R-:W-:Y:S01]  /*0620*/  FSEL R15, R15, 127, P6 ;  /* 0x42fe00000f0f7808 */ /* 0x000fe20003000000 */
[----:B------:R-:W-:Y:S01]  /*0630*/  FFMA.FTZ R14, R17, R14, 0.041667830199003219604 ;  /* 0x3d2aabe3110e7423 */ /* 0x000fe2000001000e */
[----:B------:R-:W-:Y:S01]  /*0640*/  FSETP.GEU.AND P2, PT, R13, -25, PT ;  /* 0xc1c800000d00780b */ /* 0x000fe20003f4e000 */
[----:B------:R-:W-:Y:S01]  /*0650*/  FFMA.FTZ R20, R19, R20, 0.16666397452354431152 ;  /* 0x3e2aa9f613147423 */ /* 0x000fe20000010014 */
[----:B------:R-:W1:Y:S01]  /*0660*/  MUFU.EX2 R11, R15 ;  /* 0x0000000f000b7308 */ /* 0x000e620000000800 */
[----:B------:R-:W-:Y:S01]  /*0670*/  @P5 FSEL R18, R16, -1, P4 ;  /* 0xbf80000010125808 */ /* 0x000fe20002000000 */
[----:B------:R-:W-:Y:S01]  /*0680*/  FFMA.FTZ R14, R17, R14, 0.16666397452354431152 ;  /* 0x3e2aa9f6110e7423 */ /* 0x000fe2000001000e */
[----:B------:R-:W-:Y:S01]  /*0690*/  @P3 FSEL R23, R21, -1, P2 ;  /* 0xbf80000015173808 */ /* 0x000fe20001000000 */
[----:B------:R-:W-:Y:S01]  /*06a0*/  FFMA.FTZ R20, R19, R20, 0.49999994039535522461 ;  /* 0x3efffffe13147423 */ /* 0x000fe20000010014 */
[----:B------:R-:W-:Y:S01]  /*06b0*/  FSETP.GT.AND P2, PT, R7, RZ, PT ;  /* 0x000000ff0700720b */ /* 0x000fe20003f44000 */
[----:B------:R-:W-:Y:S01]  /*06c0*/  FFMA.FTZ R14, R17, R14, 0.49999994039535522461 ;  /* 0x3efffffe110e7423 */ /* 0x000fe2000001000e */
[----:B------:R-:W-:Y:S01]  /*06d0*/  FSETP.GT.AND P3, PT, R6, RZ, PT ;  /* 0x000000ff0600720b */ /* 0x000fe20003f64000 */
[----:B------:R2:W3:Y:S01]  /*06e0*/  MUFU.EX2 R13, R12 ;  /* 0x0000000c000d7308 */ /* 0x0004e20000000800 */
[----:B------:R-:W-:Y:S01]  /*06f0*/  FSEL R18, R7, R18, P2 ;  /* 0x0000001207127208 */ /* 0x000fe20001000000 */
[----:B-----5:R-:W-:Y:S01]  /*0700*/  FMUL R7, R2, 1.4426950216293334961 ;  /* 0x3fb8aa3b02077820 */ /* 0x020fe20000400000 */
[----:B------:R-:W-:Y:S01]  /*0710*/  FMUL R20, R19, R20 ;  /* 0x0000001413147220 */ /* 0x000fe20000400000 */
[----:B------:R-:W-:Y:S01]  /*0720*/  FMUL R14, R17, R14 ;  /* 0x0000000e110e7220 */ /* 0x000fe20000400000 */
[----:B------:R-:W-:-:S02]  /*0730*/  FSETP.GEU.AND P2, PT, R12, -25, PT ;  /* 0xc1c800000c00780b */ /* 0x000fc40003f4e000 */
[----:B------:R-:W-:Y:S01]  /*0740*/  FFMA.FTZ R20, R19, R20, R19 ;  /* 0x0000001413147223 */ /* 0x000fe20000010013 */
[----:B------:R-:W4:Y:S01]  /*0750*/  FRND R7, R7 ;  /* 0x0000000700077307 */ /* 0x000f220000201000 */
[----:B-1----:R-:W-:Y:S01]  /*0760*/  FADD R22, R11, -1 ;  /* 0xbf8000000b167421 */ /* 0x002fe20000000000 */
[----:B------:R-:W-:Y:S01]  /*0770*/  FFMA.FTZ R14, R17, R14, R17 ;  /* 0x0000000e110e7223 */ /* 0x000fe20000010011 */
[----:B------:R-:W-:Y:S01]  /*0780*/  FSETP.GT.AND P4, PT, R12, 128, PT ;  /* 0x430000000c00780b */ /* 0x000fe20003f84000 */
[----:B--2---:R-:W-:Y:S01]  /*0790*/  FMUL R12, R3, 1.4426950216293334961 ;  /* 0x3fb8aa3b030c7820 */ /* 0x004fe20000400000 */
[----:B------:R-:W-:Y:S01]  /*07a0*/  FSEL R6, R6, R23, P3 ;  /* 0x0000001706067208 */ /* 0x000fe20001800000 */
[----:B------:R-:W-:Y:S01]  /*07b0*/  FFMA.FTZ R20, R11, R20, R22 ;  /* 0x000000140b147223 */ /* 0x000fe20000010016 */
[----:B---3--:R-:W-:Y:S01]  /*07c0*/  FADD R16, R13, -1 ;  /* 0xbf8000000d107421 */ /* 0x008fe20000000000 */
[----:B------:R-:W-:Y:S01]  /*07d0*/  FSETP.NEU.AND P3, PT, R5, RZ, PT ;  /* 0x000000ff0500720b */ /* 0x000fe20003f6d000 */
[----:B------:R-:W-:Y:S01]  /*07e0*/  FADD.FTZ R11, |R2|, -RZ ;  /* 0x800000ff020b7221 */ /* 0x000fe20000010200 */
[----:B------:R-:W1:Y:S01]  /*07f0*/  FRND R12, R12 ;  /* 0x0000000c000c7307 */ /* 0x000e620000201000 */
[----:B------:R-:W-:Y:S01]  /*0800*/  FFMA.FTZ R13, R13, R14, R16 ;  /* 0x0000000e0d0d7223 */ /* 0x000fe20000010010 */
[----:B------:R-:W-:Y:S01]  /*0810*/  @!P6 FADD R20, R20, R20 ;  /* 0x000000141414e221 */ /* 0x000fe20000000000 */
[----:B------:R-:W-:Y:S01]  /*0820*/  FADD R14, R5, R5 ;  /* 0x00000005050e7221 */ /* 0x000fe20000000000 */
[----:B------:R-:W-:Y:S01]  /*0830*/  FSETP.GEU.AND P5, PT, R11, 0.40999999642372131348, PT ;  /* 0x3ed1eb850b00780b */ /* 0x000fe20003fae000 */
[----:B------:R-:W-:Y:S01]  /*0840*/  @!P1 FADD R13, R13, R13 ;  /* 0x0000000d0d0d9221 */ /* 0x000fe20000000000 */
[----:B------:R-:W-:Y:S01]  /*0850*/  FADD.FTZ R11, |R3|, -RZ ;  /* 0x800000ff030b7221 */ /* 0x000fe20000010200 */
[C---:B------:R-:W-:Y:S01]  /*0860*/  FSETP.NEU.AND P1, PT, R4.reuse, RZ, PT ;  /* 0x000000ff0400720b */ /* 0x040fe20003f2d000 */
[----:B------:R-:W-:Y:S01]  /*0870*/  FADD R19, R4, R4 ;  /* 0x0000000404137221 */ /* 0x000fe20000000000 */
[----:B----4-:R-:W-:-:S02]  /*0880*/  FSEL R7, R7, RZ, P5 ;  /* 0x000000ff07077208 */ /* 0x010fc40002800000 */
[----:B------:R-:W-:Y:S02]  /*0890*/  FSEL R13, R13, +INF , !P4 ;  /* 0x7f8000000d0d7808 */ /* 0x000fe40006000000 */
[----:B------:R-:W-:Y:S01]  /*08a0*/  FSETP.GT.AND P4, PT, R15, 128, PT ;  /* 0x430000000f00780b */ /* 0x000fe20003f84000 */
[----:B------:R-:W-:Y:S01]  /*08b0*/  FFMA.FTZ R16, -R7, 0.693145751953125, R2 ;  /* 0x3f31720007107823 */ /* 0x000fe20000010102 */
[----:B------:R-:W-:Y:S01]  /*08c0*/  @P3 FSEL R14, R13, -1, P2 ;  /* 0xbf8000000d0e3808 */ /* 0x000fe20001000000 */
[----:B------:R-:W-:Y:S01]  /*08d0*/  FMUL R13, R8, 1.4426950216293334961 ;  /* 0x3fb8aa3b080d7820 */ /* 0x000fe20000400000 */
[----:B------:R-:W-:Y:S02]  /*08e0*/  FSETP.GEU.AND P2, PT, R11, 0.40999999642372131348, PT ;  /* 0x3ed1eb850b00780b */ /* 0x000fe40003f4e000 */
[----:B------:R-:W-:Y:S02]  /*08f0*/  FSEL R20, R20, +INF , !P4 ;  /* 0x7f80000014147808 */ /* 0x000fe40006000000 */
[----:B------:R-:W-:Y:S01]  /*0900*/  FSETP.GEU.AND P4, PT, R15, -25, PT ;  /* 0xc1c800000f00780b */ /* 0x000fe20003f8e000 */
[----:B------:R-:W-:Y:S01]  /*0910*/  FFMA.FTZ R15, -R7, 1.428606765330187045e-06, R16 ;  /* 0x35bfbe8e070f7823 */ /* 0x000fe20000010110 */
[----:B-1----:R-:W-:-:S02]  /*0920*/  FSEL R12, R12, RZ, P2 ;  /* 0x000000ff0c0c7208 */ /* 0x002fc40001000000 */
[----:B------:R-:W-:Y:S01]  /*0930*/  @P1 FSEL R19, R20, -1, P4 ;  /* 0xbf80000014131808 */ /* 0x000fe20002000000 */
[----:B------:R-:W-:Y:S01]  /*0940*/  FFMA.FTZ R16, R15, R10, 0.0083824126049876213074 ;  /* 0x3c0956630f107423 */ /* 0x000fe2000001000a */
[----:B------:R-:W-:Y:S01]  /*0950*/  FSETP.NEU.AND P6, PT, R7, 128, PT ;  /* 0x430000000700780b */ /* 0x000fe20003fcd000 */
[C---:B------:R-:W-:Y:S01]  /*0960*/  FFMA.FTZ R11, -R12.reuse, 0.693145751953125, R3 ;  /* 0x3f3172000c0b7823 */ /* 0x040fe20000010103 */
[----:B------:R-:W-:Y:S01]  /*0970*/  FSETP.GT.AND P1, PT, R5, RZ, PT ;  /* 0x000000ff0500720b */ /* 0x000fe20003f24000 */
[----:B------:R-:W-:Y:S01]  /*0980*/  FFMA.FTZ R16, R15, R16, 0.041667830199003219604 ;  /* 0x3d2aabe30f107423 */ /* 0x000fe20000010010 */
[----:B------:R-:W-:Y:S01]  /*0990*/  FSEL R7, R7, 127, P6 ;  /* 0x42fe000007077808 */ /* 0x000fe20003000000 */
[----:B------:R-:W-:Y:S01]  /*09a0*/  FFMA.FTZ R17, -R12, 1.428606765330187045e-06, R11 ;  /* 0x35bfbe8e0c117823 */ /* 0x000fe2000001010b */
[----:B------:R-:W-:Y:S01]  /*09b0*/  FSEL R5, R5, R14, P1 ;  /* 0x0000000e05057208 */ /* 0x000fe20000800000 */
[----:B------:R-:W-:Y:S01]  /*09c0*/  FFMA.FTZ R20, R15, R16, 0.16666397452354431152 ;  /* 0x3e2aa9f60f147423 */ /* 0x000fe20000010010 */
[C---:B------:R-:W-:Y:S01]  /*09d0*/  FSETP.GT.AND P1, PT, R4.reuse, RZ, PT ;  /* 0x000000ff0400720b */ /* 0x040fe20003f24000 */
[----:B------:R-:W-:Y:S01]  /*09e0*/  FFMA.FTZ R16, R17, R10, 0.0083824126049876213074 ;  /* 0x3c09566311107423 */ /* 0x000fe2000001000a */
[----:B------:R-:W1:Y:S01]  /*09f0*/  MUFU.EX2 R11, R7 ;  /* 0x00000007000b7308 */ /* 0x000e620000000800 */
[----:B------:R-:W-:Y:S01]  /*0a00*/  FFMA.FTZ R20, R15, R20, 0.49999994039535522461 ;  /* 0x3efffffe0f147423 */ /* 0x000fe20000010014 */
[----:B------:R-:W-:Y:S01]  /*0a10*/  FSEL R19, R4, R19, P1 ;  /* 0x0000001304137208 */ /* 0x000fe20000800000 */
[----:B------:R-:W-:Y:S01]  /*0a20*/  FFMA.FTZ R16, R17, R16, 0.041667830199003219604 ;  /* 0x3d2aabe311107423 */ /* 0x000fe20000010010 */
[----:B------:R-:W-:Y:S01]  /*0a30*/  FADD R4, R18, 1 ;  /* 0x3f80000012047421 */ /* 0x000fe20000000000 */
[----:B------:R-:W-:Y:S01]  /*0a40*/  FADD R5, R5, 1 ;  /* 0x3f80000005057421 */ /* 0x000fe20000000000 */
[----:B------:R-:W-:Y:S01]  /*0a50*/  FMUL R20, R15, R20 ;  /* 0x000000140f147220 */ /* 0x000fe20000400000 */
[----:B------:R-:W-:Y:S01]  /*0a60*/  FFMA.FTZ R18, R17, R16, 0.16666397452354431152 ;  /* 0x3e2aa9f611127423 */ /* 0x000fe20000010010 */
[----:B------:R-:W-:Y:S01]  /*0a70*/  FMUL R16, R9, 1.4426950216293334961 ;  /* 0x3fb8aa3b09107820 */ /* 0x000fe20000400000 */
[----:B------:R-:W2:Y:S01]  /*0a80*/  FRND R14, R13 ;  /* 0x0000000d000e7307 */ /* 0x000ea20000201000 */
[----:B------:R-:W-:Y:S01]  /*0a90*/  FSETP.NEU.AND P3, PT, R12, 128, PT ;  /* 0x430000000c00780b */ /* 0x000fe20003f6d000 */
[----:B------:R-:W-:Y:S01]  /*0aa0*/  FADD R4, R4, R5 ;  /* 0x0000000504047221 */ /* 0x000fe20000000000 */
[----:B------:R-:W-:Y:S01]  /*0ab0*/  FFMA.FTZ R22, R15, R20, R15 ;  /* 0x000000140f167223 */ /* 0x000fe2000001000f */
[----:B------:R-:W-:Y:S01]  /*0ac0*/  FADD.FTZ R15, |R8|, -RZ ;  /* 0x800000ff080f7221 */ /* 0x000fe20000010200 */
[----:B------:R-:W-:Y:S01]  /*0ad0*/  FSEL R12, R12, 127, P3 ;  /* 0x42fe00000c0c7808 */ /* 0x000fe20001800000 */
[----:B-1----:R-:W-:Y:S01]  /*0ae0*/  FADD R24, R11, -1 ;  /* 0xbf8000000b187421 */ /* 0x002fe20000000000 */
[----:B------:R-:W-:Y:S01]  /*0af0*/  FADD R5, R6, 1 ;  /* 0x3f80000006057421 */ /* 0x000fe20000000000 */
[----:B------:R-:W1:Y:S01]  /*0b00*/  FRND R16, R16 ;  /* 0x0000001000107307 */ /* 0x000e620000201000 */
[----:B------:R-:W-:Y:S01]  /*0b10*/  FADD.FTZ R6, |R9|, -RZ ;  /* 0x800000ff09067221 */ /* 0x000fe20000010200 */
[----:B------:R-:W-:Y:S01]  /*0b20*/  FFMA.FTZ R11, R11, R22, R24 ;  /* 0x000000160b0b7223 */ /* 0x000fe20000010018 */
[----:B------:R-:W-:Y:S01]  /*0b30*/  FSETP.NEU.AND P2, PT, R2, RZ, PT ;  /* 0x000000ff0200720b */ /* 0x000fe20003f4d000 */
[----:B------:R-:W-:Y:S01]  /*0b40*/  FFMA.FTZ R18, R17, R18, 0.49999994039535522461 ;  /* 0x3efffffe11127423 */ /* 0x000fe20000010012 */
[----:B------:R-:W-:Y:S01]  /*0b50*/  FSETP.GEU.AND P5, PT, R15, 0.40999999642372131348, PT ;  /* 0x3ed1eb850f00780b */ /* 0x000fe20003fae000 */
[----:B------:R-:W-:Y:S01]  /*0b60*/  @!P6 FADD R11, R11, R11 ;  /* 0x0000000b0b0be221 */ /* 0x000fe20000000000 */
[----:B------:R-:W-:Y:S01]  /*0b70*/  FSETP.GEU.AND P1, PT, R6, 0.40999999642372131348, PT ;  /* 0x3ed1eb850600780b */ /* 0x000fe20003f2e000 */
[----:B------:R-:W3:Y:S01]  /*0b80*/  MUFU.EX2 R13, R12 ;  /* 0x0000000c000d7308 */ /* 0x000ee20000000800 */
[----:B------:R-:W-:Y:S01]  /*0b90*/  FSETP.GEU.AND P4, PT, R7, -25, PT ;  /* 0xc1c800000700780b */ /* 0x000fe20003f8e000 */
[----:B------:R-:W-:Y:S01]  /*0ba0*/  FMUL R18, R17, R18 ;  /* 0x0000001211127220 */ /* 0x000fe20000400000 */
[----:B------:R-:W-:Y:S01]  /*0bb0*/  FSETP.GT.AND P6, PT, R7, 128, PT ;  /* 0x430000000700780b */ /* 0x000fe20003fc4000 */
[----:B------:R-:W-:Y:S01]  /*0bc0*/  FADD R20, R19, 1 ;  /* 0x3f80000013147421 */ /* 0x000fe20000000000 */
[----:B--2---:R-:W-:Y:S01]  /*0bd0*/  FSEL R7, R14, RZ, P5 ;  /* 0x000000ff0e077208 */ /* 0x004fe20002800000 */
[----:B------:R-:W-:Y:S01]  /*0be0*/  FFMA.FTZ R18, R17, R18, R17 ;  /* 0x0000001211127223 */ /* 0x000fe20000010011 */
[----:B-1----:R-:W-:Y:S01]  /*0bf0*/  FSEL R16, R16, RZ, P1 ;  /* 0x000000ff10107208 */ /* 0x002fe20000800000 */
[----:B------:R-:W-:Y:S01]  /*0c00*/  FADD R17, R2, R2 ;  /* 0x0000000202117221 */ /* 0x000fe20000000000 */
[----:B------:R-:W-:Y:S01]  /*0c10*/  FSEL R11, R11, +INF , !P6 ;  /* 0x7f8000000b0b7808 */ /* 0x000fe20007000000 */
[C---:B------:R-:W-:Y:S01]  /*0c20*/  FFMA.FTZ R14, -R7.reuse, 0.693145751953125, R8 ;  /* 0x3f317200070e7823 */ /* 0x040fe20000010108 */
[----:B------:R-:W-:Y:S01]  /*0c30*/  FSETP.NEU.AND P1, PT, R7, 128, PT ;  /* 0x430000000700780b */ /* 0x000fe20003f2d000 */
[C---:B------:R-:W-:Y:S01]  /*0c40*/  FFMA.FTZ R15, -R16.reuse, 0.693145751953125, R9 ;  /* 0x3f317200100f7823 */ /* 0x040fe20000010109 */
[----:B------:R-:W-:Y:S01]  /*0c50*/  @P2 FSEL R17, R11, -1, P4 ;  /* 0xbf8000000b112808 */ /* 0x000fe20002000000 */
[----:B------:R-:W-:Y:S01]  /*0c60*/  FFMA.FTZ R11, -R7, 1.428606765330187045e-06, R14 ;  /* 0x35bfbe8e070b7823 */ /* 0x000fe2000001010e */
[----:B---3--:R-:W-:Y:S01]  /*0c70*/  FADD R6, R13, -1 ;  /* 0xbf8000000d067421 */ /* 0x008fe20000000000 */
[C---:B------:R-:W-:Y:S01]  /*0c80*/  FFMA.FTZ R15, -R16.reuse, 1.428606765330187045e-06, R15 ;  /* 0x35bfbe8e100f7823 */ /* 0x040fe2000001010f */
[C---:B------:R-:W-:Y:S01]  /*0c90*/  FSETP.NEU.AND P2, PT, R16.reuse, 128, PT ;  /* 0x430000001000780b */ /* 0x040fe20003f4d000 */
[----:B------:R-:W-:Y:S01]  /*0ca0*/  FFMA.FTZ R14, R11, R10, 0.0083824126049876213074 ;  /* 0x3c0956630b0e7423 */ /* 0x000fe2000001000a */
[----:B------:R-:W-:Y:S01]  /*0cb0*/  FFMA.FTZ R13, R13, R18, R6 ;  /* 0x000000120d0d7223 */ /* 0x000fe20000010006 */
[----:B------:R-:W-:Y:S01]  /*0cc0*/  FFMA.FTZ R10, R15, R10, 0.0083824126049876213074 ;  /* 0x3c0956630f0a7423 */ /* 0x000fe2000001000a */
[----:B------:R-:W-:Y:S01]  /*0cd0*/  FSEL R6, R7, 127, P1 ;  /* 0x42fe000007067808 */ /* 0x000fe20000800000 */
[----:B------:R-:W-:Y:S01]  /*0ce0*/  FFMA.FTZ R14, R11, R14, 0.041667830199003219604 ;  /* 0x3d2aabe30b0e7423 */ /* 0x000fe2000001000e */
[----:B------:R-:W-:Y:S01]  /*0cf0*/  FSEL R16, R16, 127, P2 ;  /* 0x42fe000010107808 */ /* 0x000fe20001000000 */
[----:B------:R-:W-:Y:S01]  /*0d00*/  FFMA.FTZ R18, R15, R10, 0.041667830199003219604 ;  /* 0x3d2aabe30f127423 */ /* 0x000fe2000001000a */
[----:B------:R-:W1:Y:S01]  /*0d10*/  MUFU.EX2 R7, R6 ;  /* 0x0000000600077308 */ /* 0x000e620000000800 */
[----:B------:R-:W-:Y:S01]  /*0d20*/  FFMA.FTZ R14, R11, R14, 0.16666397452354431152 ;  /* 0x3e2aa9f60b0e7423 */ /* 0x000fe2000001000e */
[----:B------:R-:W-:Y:S01]  /*0d30*/  @!P3 FADD R13, R13, R13 ;  /* 0x0000000d0d0db221 */ /* 0x000fe20000000000 */
[----:B------:R-:W-:Y:S01]  /*0d40*/  FFMA.FTZ R18, R15, R18, 0.16666397452354431152 ;  /* 0x3e2aa9f60f127423 */ /* 0x000fe20000010012 */
[----:B------:R-:W-:Y:S01]  /*0d50*/  FSETP.GT.AND P3, PT, R12, 128, PT ;  /* 0x430000000c00780b */ /* 0x000fe20003f64000 */
[----:B------:R-:W-:Y:S01]  /*0d60*/  FFMA.FTZ R14, R11, R14, 0.49999994039535522461 ;  /* 0x3efffffe0b0e7423 */ /* 0x000fe2000001000e */
[----:B------:R-:W-:Y:S01]  /*0d70*/  FSETP.NEU.AND P4, PT, R3, RZ, PT ;  /* 0x000000ff0300720b */ /* 0x000fe20003f8d000 */
[----:B------:R-:W-:Y:S01]  /*0d80*/  FFMA.FTZ R18, R15, R18, 0.49999994039535522461 ;  /* 0x3efffffe0f127423 */ /* 0x000fe20000010012 */
[----:B------:R-:W2:Y:S01]  /*0d90*/  MUFU.EX2 R10, R16 ;  /* 0x00000010000a7308 */ /* 0x000ea20000000800 */
[----:B------:R-:W-:Y:S01]  /*0da0*/  FSEL R13, R13, +INF , !P3 ;  /* 0x7f8000000d0d7808 */ /* 0x000fe20005800000 */
[----:B------:R-:W-:Y:S01]  /*0db0*/  FMUL R14, R11, R14 ;  /* 0x0000000e0b0e7220 */ /* 0x000fe20000400000 */
[----:B------:R-:W-:Y:S01]  /*0dc0*/  FSETP.GT.AND P3, PT, R2, RZ, PT ;  /* 0x000000ff0200720b */ /* 0x000fe20003f64000 */
[----:B------:R-:W-:Y:S01]  /*0dd0*/  FMUL R18, R15, R18 ;  /* 0x000000120f127220 */ /* 0x000fe20000400000 */
[----:B------:R-:W-:Y:S01]  /*0de0*/  FSETP.GEU.AND P5, PT, R12, -25, PT ;  /* 0xc1c800000c00780b */ /* 0x000fe20003fae000 */
[----:B------:R-:W-:Y:S01]  /*0df0*/  FFMA.FTZ R14, R11, R14, R11 ;  /* 0x0000000e0b0e7223 */ /* 0x000fe2000001000b */
[----:B------:R-:W-:Y:S01]  /*0e00*/  FSEL R17, R2, R17, P3 ;  /* 0x0000001102117208 */ /* 0x000fe20001800000 */
[----:B-1----:R-:W-:Y:S01]  /*0e10*/  FADD R2, R7, -1 ;  /* 0xbf80000007027421 */ /* 0x002fe20000000000 */
[----:B------:R-:W-:Y:S01]  /*0e20*/  FFMA.FTZ R15, R15, R18, R15 ;  /* 0x000000120f0f7223 */ /* 0x000fe2000001000f */
[----:B------:R-:W-:Y:S01]  /*0e30*/  FADD R5, R5, R20 ;  /* 0x0000001405057221 */ /* 0x000fe20000000000 */
[----:B------:R-:W-:Y:S01]  /*0e40*/  FADD R20, R3, R3 ;  /* 0x0000000303147221 */ /* 0x000fe20000000000 */
[----:B------:R-:W-:Y:S01]  /*0e50*/  @P4 FSEL R20, R13, -1, P5 ;  /* 0xbf8000000d144808 */ /* 0x000fe20002800000 */
[----:B------:R-:W-:Y:S01]  /*0e60*/  FFMA.FTZ R2, R7, R14, R2 ;  /* 0x0000000e07027223 */ /* 0x000fe20000010002 */
[----:B------:R-:W-:Y:S01]  /*0e70*/  FSETP.NEU.AND P3, PT, R8, RZ, PT ;  /* 0x000000ff0800720b */ /* 0x000fe20003f6d000 */
[----:B--2---:R-:W-:Y:S01]  /*0e80*/  FADD R11, R10, -1 ;  /* 0xbf8000000a0b7421 */ /* 0x004fe20000000000 */
[C---:B------:R-:W-:Y:S01]  /*0e90*/  FSETP.NEU.AND P4, PT, R9.reuse, RZ, PT ;  /* 0x000000ff0900720b */ /* 0x040fe20003f8d000 */
[----:B------:R-:W-:Y:S01]  /*0ea0*/  @!P1 FADD R2, R2, R2 ;  /* 0x0000000202029221 */ /* 0x000fe20000000000 */
[----:B------:R-:W-:Y:S01]  /*0eb0*/  FSETP.GEU.AND P5, PT, R6, -25, PT ;  /* 0xc1c800000600780b */ /* 0x000fe20003fae000 */
[----:B------:R-:W-:Y:S01]  /*0ec0*/  FFMA.FTZ R10, R10, R15, R11 ;  /* 0x0000000f0a0a7223 */ /* 0x000fe2000001000b */
[----:B------:R-:W-:Y:S01]  /*0ed0*/  FSETP.GT.AND P6, PT, R6, 128, PT ;  /* 0x430000000600780b */ /* 0x000fe20003fc4000 */
[----:B------:R-:W-:Y:S01]  /*0ee0*/  FADD R11, R8, R8 ;  /* 0x00000008080b7221 */ /* 0x000fe20000000000 */
[----:B------:R-:W1:Y:S01]  /*0ef0*/  LDC.64 R6, c[0x0][0x218] ;  /* 0x00008600ff067b82 */ /* 0x000e620000000a00 */
[----:B------:R-:W-:Y:S01]  /*0f00*/  @!P2 FADD R10, R10, R10 ;  /* 0x0000000a0a0aa221 */ /* 0x000fe20000000000 */
[----:B------:R-:W-:Y:S01]  /*0f10*/  FSETP.GT.AND P1, PT, R16, 128, PT ;  /* 0x430000001000780b */ /* 0x000fe20003f24000 */
[----:B------:R-:W-:Y:S01]  /*0f20*/  FADD R12, R9, R9 ;  /* 0x00000009090c7221 */ /* 0x000fe20000000000 */
[----:B------:R-:W-:-:S02]  /*0f30*/  FSEL R2, R2, +INF , !P6 ;  /* 0x7f80000002027808 */ /* 0x000fc40007000000 */
[----:B------:R-:W-:Y:S02]  /*0f40*/  FSETP.GEU.AND P2, PT, R16, -25, PT ;  /* 0xc1c800001000780b */ /* 0x000fe40003f4e000 */
[----:B------:R-:W-:Y:S02]  /*0f50*/  FSETP.GT.AND P6, PT, R3, RZ, PT ;  /* 0x000000ff0300720b */ /* 0x000fe40003fc4000 */
[----:B------:R-:W-:Y:S02]  /*0f60*/  FSEL R10, R10, +INF , !P1 ;  /* 0x7f8000000a0a7808 */ /* 0x000fe40004800000 */
[----:B------:R-:W-:Y:S01]  /*0f70*/  @P3 FSEL R11, R2, -1, P5 ;  /* 0xbf800000020b3808 */ /* 0x000fe20002800000 */
[----:B------:R-:W-:Y:S01]  /*0f80*/  FADD R2, R17, 1 ;  /* 0x3f80000011027421 */ /* 0x000fe20000000000 */
[----:B------:R-:W-:Y:S02]  /*0f90*/  FSETP.GT.AND P3, PT, R8, RZ, PT ;  /* 0x000000ff0800720b */ /* 0x000fe40003f64000 */
[----:B------:R-:W-:-:S02]  /*0fa0*/  FSEL R20, R3, R20, P6 ;  /* 0x0000001403147208 */ /* 0x000fc40003000000 */
[----:B------:R-:W-:Y:S02]  /*0fb0*/  @P4 FSEL R12, R10, -1, P2 ;  /* 0xbf8000000a0c4808 */ /* 0x000fe40001000000 */
[----:B------:R-:W-:Y:S01]  /*0fc0*/  FSETP.GT.AND P1, PT, R9, RZ, PT ;  /* 0x000000ff0900720b */ /* 0x000fe20003f24000 */
[----:B------:R-:W-:Y:S01]  /*0fd0*/  FADD R3, R20, 1 ;  /* 0x3f80000014037421 */ /* 0x000fe20000000000 */
[----:B------:R-:W-:Y:S01]  /*0fe0*/  FSEL R11, R8, R11, P3 ;  /* 0x0000000b080b7208 */ /* 0x000fe20001800000 */
[----:B------:R-:W-:Y:S01]  /*0ff0*/  FADD R8, R5, R2 ;  /* 0x0000000205087221 */ /* 0x000fe20000000000 */
[----:B------:R-:W-:Y:S01]  /*1000*/  FSEL R12, R9, R12, P1 ;  /* 0x0000000c090c7208 */ /* 0x000fe20000800000 */
[----:B------:R-:W-:Y:S01]  /*1010*/  FADD R5, R4, R3 ;  /* 0x0000000304057221 */ /* 0x000fe20000000000 */
[----:B-1----:R-:W-:-:S04]  /*1020*/  IMAD.WIDE R2, R0, 0x4, R6 ;  /* 0x0000000400027825 */ /* 0x002fc800078e0206 */
[----:B------:R-:W-:Y:S01]  /*1030*/  FADD R11, R11, 1 ;  /* 0x3f8000000b0b7421 */ /* 0x000fe20000000000 */
[----:B------:R-:W-:-:S03]  /*1040*/  FADD R12, R12, 1 ;  /* 0x3f8000000c0c7421 */ /* 0x000fc60000000000 */
[----:B------:R-:W-:Y:S01]  /*1050*/  FADD R4, R11, R8 ;  /* 0x000000080b047221 */ /* 0x000fe20000000000 */
[----:B------:R-:W-:Y:S01]  /*1060*/  FADD R5, R12, R5 ;  /* 0x000000050c057221 */ /* 0x000fe20000000000 */
[----:B------:R-:W-:Y:S06]  /*1070*/  @P0 EXIT ;  /* 0x000000000000094d */ /* 0x000fec0003800000 */
[----:B------:R-:W-:Y:S01]  /*1080*/  STG.E.64 desc[UR4][R2.64], R4 ;  /* 0x0000000402007986 */ /* 0x000fe2000c101b04 */
[----:B------:R-:W-:Y:S05]  /*1090*/  EXIT ;  /* 0x000000000000794d */ /* 0x000fea0003800000 */
.L_x_0:
[----:B------:R-:W-:-:S00]  /*10a0*/  BRA `(.L_x_0) ;  /* 0xfffffffc00fc7947 */ /* 0x000fc0000383ffff */
[----:B------:R-:W-:-:S00]  /*10b0*/  NOP ;  /* 0x0000000000007918 */ /* 0x000fc00000000000 */
        /* <DEDUP_REMOVED lines=12> */
.L_x_1:


//--------------------- .nv.global.init           --------------------------
	.section	.nv.global.init,"aw",@progbits
.nv.global.init:
	.type		_$_str,@object
	.size		_$_str,(.L_0 - _$_str)
_$_str:
        /*0000*/ 	.byte	0x5f, 0x5f, 0x43, 0x55, 0x44, 0x41, 0x5f, 0x46, 0x54, 0x5a, 0x00
.L_0:


//--------------------- .nv.constant0.triton_poi_fused_add_elu_sum_0 --------------------------
	.section	.nv.constant0.triton_poi_fused_add_elu_sum_0,"a",@progbits
	.sectionflags	@""
	.align	4
.nv.constant0.triton_poi_fused_add_elu_sum_0:
	.zero		548
